	.headerflags	@"EF_CUDA_TEXMODE_UNIFIED EF_CUDA_64BIT_ADDRESS EF_CUDA_ACCELERATORS EF_CUDA_SM90 EF_CUDA_VIRTUAL_SM(EF_CUDA_SM90)"
	.elftype	@"ET_EXEC"


//--------------------- .nv.info                  --------------------------
	.section	.nv.info,"",@"SHT_CUDA_INFO"
	.align	4


	//----- nvinfo : EIATTR_REGCOUNT
	.align		4
        /*0000*/ 	.byte	0x04, 0x2f
        /*0002*/ 	.short	(.L_3 - .L_2)
	.align		4
.L_2:
        /*0004*/ 	.word	index@(triton_poi_fused__native_batch_norm_legit_no_training_add_mul_softplus_tanh_30)
        /*0008*/ 	.word	0x00000011


	//----- nvinfo : EIATTR_MIN_STACK_SIZE
	.align		4
.L_3:
        /*000c*/ 	.byte	0x04, 0x12
        /*000e*/ 	.short	(.L_5 - .L_4)
	.align		4
.L_4:
        /*0010*/ 	.word	index@(triton_poi_fused__native_batch_norm_legit_no_training_add_mul_softplus_tanh_30)
        /*0014*/ 	.word	0x00000000


	//----- nvinfo : EIATTR_FRAME_SIZE
	.align		4
.L_5:
        /*0018*/ 	.byte	0x04, 0x11
        /*001a*/ 	.short	(.L_7 - .L_6)
	.align		4
.L_6:
        /*001c*/ 	.word	index@(triton_poi_fused__native_batch_norm_legit_no_training_add_mul_softplus_tanh_30)
        /*0020*/ 	.word	0x00000000


	//----- nvinfo : EIATTR_MIN_STACK_SIZE
	.align		4
.L_7:
        /*0024*/ 	.byte	0x04, 0x12
        /*0026*/ 	.short	(.L_9 - .L_8)
	.align		4
.L_8:
        /*0028*/ 	.word	index@(triton_poi_fused__native_batch_norm_legit_no_training_add_mul_softplus_tanh_30)
        /*002c*/ 	.word	0x00000000
.L_9:


//--------------------- .nv.info.triton_poi_fused__native_batch_norm_legit_no_training_add_mul_softplus_tanh_30 --------------------------
	.section	.nv.info.triton_poi_fused__native_batch_norm_legit_no_training_add_mul_softplus_tanh_30,"",@"SHT_CUDA_INFO"
	.sectionflags	@""
	.align	4


	//----- nvinfo : EIATTR_CUDA_API_VERSION
	.align		4
        /*0000*/ 	.byte	0x04, 0x37
        /*0002*/ 	.short	(.L_11 - .L_10)
.L_10:
        /*0004*/ 	.word	0x0000007c


	//----- nvinfo : EIATTR_KPARAM_INFO
	.align		4
.L_11:
        /*0008*/ 	.byte	0x04, 0x17
        /*000a*/ 	.short	(.L_13 - .L_12)
.L_12:
        /*000c*/ 	.word	0x00000000
        /*0010*/ 	.short	0x0007
        /*0012*/ 	.short	0x0038
        /*0014*/ 	.byte	0x00, 0xf0, 0x11, 0x00


	//----- nvinfo : EIATTR_KPARAM_INFO
	.align		4
.L_13:
        /*0018*/ 	.byte	0x04, 0x17
        /*001a*/ 	.short	(.L_15 - .L_14)
.L_14:
        /*001c*/ 	.word	0x00000000
        /*0020*/ 	.short	0x0006
        /*0022*/ 	.short	0x0030
        /*0024*/ 	.byte	0x00, 0xf4, 0x21, 0x00


	//----- nvinfo : EIATTR_KPARAM_INFO
	.align		4
.L_15:
        /*0028*/ 	.byte	0x04, 0x17
        /*002a*/ 	.short	(.L_17 - .L_16)
.L_16:
        /*002c*/ 	.word	0x00000000
        /*0030*/ 	.short	0x0005
        /*0032*/ 	.short	0x0028
        /*0034*/ 	.byte	0x00, 0xf4, 0x21, 0x00


	//----- nvinfo : EIATTR_KPARAM_INFO
	.align		4
.L_17:
        /*0038*/ 	.byte	0x04, 0x17
        /*003a*/ 	.short	(.L_19 - .L_18)
.L_18:
        /*003c*/ 	.word	0x00000000
        /*0040*/ 	.short	0x0004
        /*0042*/ 	.short	0x0020
        /*0044*/ 	.byte	0x00, 0xf4, 0x21, 0x00


	//----- nvinfo : EIATTR_KPARAM_INFO
	.align		4
.L_19:
        /*0048*/ 	.byte	0x04, 0x17
        /*004a*/ 	.short	(.L_21 - .L_20)
.L_20:
        /*004c*/ 	.word	0x00000000
        /*0050*/ 	.short	0x0003
        /*0052*/ 	.short	0x0018
        /*0054*/ 	.byte	0x00, 0xf4, 0x21, 0x00


	//----- nvinfo : EIATTR_KPARAM_INFO
	.align		4
.L_21:
        /*0058*/ 	.byte	0x04, 0x17
        /*005a*/ 	.short	(.L_23 - .L_22)
.L_22:
        /*005c*/ 	.word	0x00000000
        /*0060*/ 	.short	0x0002
        /*0062*/ 	.short	0x0010
        /*0064*/ 	.byte	0x00, 0xf4, 0x21, 0x00


	//----- nvinfo : EIATTR_KPARAM_INFO
	.align		4
.L_23:
        /*0068*/ 	.byte	0x04, 0x17
        /*006a*/ 	.short	(.L_25 - .L_24)
.L_24:
        /*006c*/ 	.word	0x00000000
        /*0070*/ 	.short	0x0001
        /*0072*/ 	.short	0x0008
        /*0074*/ 	.byte	0x00, 0xf4, 0x21, 0x00


	//----- nvinfo : EIATTR_KPARAM_INFO
	.align		4
.L_25:
        /*0078*/ 	.byte	0x04, 0x17
        /*007a*/ 	.short	(.L_27 - .L_26)
.L_26:
        /*007c*/ 	.word	0x00000000
        /*0080*/ 	.short	0x0000
        /*0082*/ 	.short	0x0000
        /*0084*/ 	.byte	0x00, 0xf4, 0x21, 0x00


	//----- nvinfo : EIATTR_SPARSE_MMA_MASK
	.align		4
.L_27:
        /*0088*/ 	.byte	0x03, 0x50
        /*008a*/ 	.short	0x0000


	//----- nvinfo : EIATTR_MAXREG_COUNT
	.align		4
        /*008c*/ 	.byte	0x03, 0x1b
        /*008e*/ 	.short	0x00ff


	//----- nvinfo : EIATTR_EXIT_INSTR_OFFSETS
	.align		4
        /*0090*/ 	.byte	0x04, 0x1c
        /*0092*/ 	.short	(.L_29 - .L_28)


	//   ....[0]....
.L_28:
        /*0094*/ 	.word	0x000006c0


	//----- nvinfo : EIATTR_REQNTID
	.align		4
.L_29:
        /*0098*/ 	.byte	0x04, 0x10
        /*009a*/ 	.short	(.L_31 - .L_30)
.L_30:
        /*009c*/ 	.word	0x00000080
        /*00a0*/ 	.word	0x00000001
        /*00a4*/ 	.word	0x00000001


	//----- nvinfo : EIATTR_CRS_STACK_SIZE
	.align		4
.L_31:
        /*00a8*/ 	.byte	0x04, 0x1e
        /*00aa*/ 	.short	(.L_33 - .L_32)
.L_32:
        /*00ac*/ 	.word	0x00000000


	//----- nvinfo : EIATTR_CBANK_PARAM_SIZE
	.align		4
.L_33:
        /*00b0*/ 	.byte	0x03, 0x19
        /*00b2*/ 	.short	0x003c


	//----- nvinfo : EIATTR_PARAM_CBANK
	.align		4
        /*00b4*/ 	.byte	0x04, 0x0a
        /*00b6*/ 	.short	(.L_35 - .L_34)
	.align		4
.L_34:
        /*00b8*/ 	.word	index@(.nv.constant0.triton_poi_fused__native_batch_norm_legit_no_training_add_mul_softplus_tanh_30)
        /*00bc*/ 	.short	0x0210
        /*00be*/ 	.short	0x003c


	//----- nvinfo : EIATTR_SW_WAR
	.align		4
.L_35:
        /*00c0*/ 	.byte	0x04, 0x36
        /*00c2*/ 	.short	(.L_37 - .L_36)
.L_36:
        /*00c4*/ 	.word	0x00000008
.L_37:


//--------------------- .nv.callgraph             --------------------------
	.section	.nv.callgraph,"",@"SHT_CUDA_CALLGRAPH"
	.align	4
	.sectionentsize	8
	.align		4
        /*0000*/ 	.word	0x00000000
	.align		4
        /*0004*/ 	.word	0xffffffff
	.align		4
        /*0008*/ 	.word	0x00000000
	.align		4
        /*000c*/ 	.word	0xfffffffe
	.align		4
        /*0010*/ 	.word	0x00000000
	.align		4
        /*0014*/ 	.word	0xfffffffd
	.align		4
        /*0018*/ 	.word	0x00000000
	.align		4
        /*001c*/ 	.word	0xfffffffc


//--------------------- .nv.constant4             --------------------------
	.section	.nv.constant4,"a",@progbits
	.align	8
	.align		8
.nv.constant4:
        /*0000*/ 	.dword	_$_str
	.align		8
        /*0008*/ 	.dword	_$_str_$_2


//--------------------- .text.triton_poi_fused__native_batch_norm_legit_no_training_add_mul_softplus_tanh_30 --------------------------
	.section	.text.triton_poi_fused__native_batch_norm_legit_no_training_add_mul_softplus_tanh_30,"ax",@progbits
	.align	128
        .global         triton_poi_fused__native_batch_norm_legit_no_training_add_mul_softplus_tanh_30
        .type           triton_poi_fused__native_batch_norm_legit_no_training_add_mul_softplus_tanh_30,@function
        .size           triton_poi_fused__native_batch_norm_legit_no_training_add_mul_softplus_tanh_30,(.L_x_6 - triton_poi_fused__native_batch_norm_legit_no_training_add_mul_softplus_tanh_30)
        .other          triton_poi_fused__native_batch_norm_legit_no_training_add_mul_softplus_tanh_30,@"STO_CUDA_ENTRY STV_DEFAULT"
triton_poi_fused__native_batch_norm_legit_no_training_add_mul_softplus_tanh_30:
.text.triton_poi_fused__native_batch_norm_legit_no_training_add_mul_softplus_tanh_30:
[----:B------:R-:W0:Y:S01]  /*0000*/  LDC R1, c[0x0][0x28] ;  /* 0x00000a00ff017b82 */ /* 0x000e220000000800 */
[----:B------:R-:W1:Y:S07]  /*0010*/  S2R R2, SR_TID.X ;  /* 0x0000000000027919 */ /* 0x000e6e0000002100 */
[----:B------:R-:W2:Y:S01]  /*0020*/  LDC.64 R8, c[0x0][0x228] ;  /* 0x00008a00ff087b82 */ /* 0x000ea20000000a00 */
[----:B------:R-:W-:Y:S01]  /*0030*/  ULDC.64 UR4, c[0x0][0x208] ;  /* 0x0000820000047ab9 */ /* 0x000fe20000000a00 */
[----:B------:R-:W3:Y:S06]  /*0040*/  S2R R3, SR_CTAID.X ;  /* 0x0000000000037919 */ /* 0x000eec0000002500 */
[----:B------:R-:W4:Y:S08]  /*0050*/  LDC.64 R4, c[0x0][0x218] ;  /* 0x00008600ff047b82 */ /* 0x000f300000000a00 */
[----:B------:R-:W5:Y:S08]  /*0060*/  LDC.64 R6, c[0x0][0x220] ;  /* 0x00008800ff067b82 */ /* 0x000f700000000a00 */
[----:B------:R-:W5:Y:S01]  /*0070*/  LDC.64 R10, c[0x0][0x230] ;  /* 0x00008c00ff0a7b82 */ /* 0x000f620000000a00 */
[----:B-1----:R-:W-:-:S07]  /*0080*/  LOP3.LUT R2, R2, 0x7f, RZ, 0xc0, !PT ;  /* 0x0000007f02027812 */ /* 0x002fce00078ec0ff */
[----:B------:R-:W1:Y:S01]  /*0090*/  LDC.64 R12, c[0x0][0x238] ;  /* 0x00008e00ff0c7b82 */ /* 0x000e620000000a00 */
[----:B---3--:R-:W-:Y:S02]  /*00a0*/  SHF.R.S32.HI R0, RZ, 0x18, R3 ;  /* 0x00000018ff007819 */ /* 0x008fe40000011403 */
[----:B------:R-:W-:Y:S02]  /*00b0*/  LEA R2, R3, R2, 0x7 ;  /* 0x0000000203027211 */ /* 0x000fe400078e38ff */
[----:B------:R-:W-:-:S04]  /*00c0*/  SGXT R3, R0, 0x1 ;  /* 0x000000010003781a */ /* 0x000fc80000000200 */
[----:B------:R-:W-:-:S04]  /*00d0*/  LEA.HI R3, R3, R2, RZ, 0x8 ;  /* 0x0000000203037211 */ /* 0x000fc800078f40ff */
[----:B------:R-:W-:-:S04]  /*00e0*/  LOP3.LUT R3, R3, 0xffffff00, RZ, 0xc0, !PT ;  /* 0xffffff0003037812 */ /* 0x000fc800078ec0ff */
[----:B------:R-:W-:-:S05]  /*00f0*/  IADD3 R3, R2, -R3, RZ ;  /* 0x8000000302037210 */ /* 0x000fca0007ffe0ff */
[----:B--2---:R-:W-:-:S05]  /*0100*/  IMAD.WIDE R8, R3, 0x4, R8 ;  /* 0x0000000403087825 */ /* 0x004fca00078e0208 */
[----:B------:R2:W3:Y:S01]  /*0110*/  LDG.E.EL R0, desc[UR4][R8.64] ;  /* 0x0000000408007981 */ /* 0x0004e2000c2e1900 */
[----:B----4-:R-:W-:-:S04]  /*0120*/  IMAD.WIDE R4, R2, 0x4, R4 ;  /* 0x0000000402047825 */ /* 0x010fc800078e0204 */
[C---:B0----5:R-:W-:Y:S02]  /*0130*/  IMAD.WIDE R6, R3.reuse, 0x4, R6 ;  /* 0x0000000403067825 */ /* 0x061fe400078e0206 */
[----:B------:R-:W4:Y:S02]  /*0140*/  LDG.E R4, desc[UR4][R4.64] ;  /* 0x0000000404047981 */ /* 0x000f24000c1e1900 */
[C---:B------:R-:W-:Y:S01]  /*0150*/  IMAD.WIDE R10, R3.reuse, 0x4, R10 ;  /* 0x00000004030a7825 */ /* 0x040fe200078e020a */
[----:B--2---:R-:W0:Y:S01]  /*0160*/  LDC.64 R8, c[0x0][0x240] ;  /* 0x00009000ff087b82 */ /* 0x004e220000000a00 */
[----:B------:R-:W4:Y:S02]  /*0170*/  LDG.E.EL R7, desc[UR4][R6.64] ;  /* 0x0000000406077981 */ /* 0x000f24000c2e1900 */
[----:B-1----:R-:W-:Y:S02]  /*0180*/  IMAD.WIDE R12, R3, 0x4, R12 ;  /* 0x00000004030c7825 */ /* 0x002fe400078e020c */
[----:B------:R1:W2:Y:S04]  /*0190*/  LDG.E.EL R10, desc[UR4][R10.64] ;  /* 0x000000040a0a7981 */ /* 0x0002a8000c2e1900 */
[----:B------:R-:W2:Y:S01]  /*01a0*/  LDG.E.EL R13, desc[UR4][R12.64] ;  /* 0x000000040c0d7981 */ /* 0x000ea2000c2e1900 */
[----:B-1----:R-:W-:Y:S01]  /*01b0*/  HFMA2.MMA R11, -RZ, RZ, 1.625, 0 ;  /* 0x3e800000ff0b7435 */ /* 0x002fe200000001ff */
[----:B0-----:R-:W-:-:S05]  /*01c0*/  IMAD.WIDE R8, R2, 0x4, R8 ;  /* 0x0000000402087825 */ /* 0x001fca00078e0208 */
[----:B------:R0:W5:Y:S01]  /*01d0*/  LDG.E R3, desc[UR4][R8.64] ;  /* 0x0000000408037981 */ /* 0x000162000c1e1900 */
[----:B------:R-:W-:Y:S01]  /*01e0*/  BSSY B0, `(.L_x_0) ;  /* 0x0000030000007945 */ /* 0x000fe20003800000 */
[----:B---3--:R-:W-:-:S04]  /*01f0*/  FADD R0, R0, 9.9999997473787516356e-06 ;  /* 0x3727c5ac00007421 */ /* 0x008fc80000000000 */
[----:B------:R-:W1:Y:S01]  /*0200*/  MUFU.SQRT R14, R0 ;  /* 0x00000000000e7308 */ /* 0x000e620000002000 */
[----:B----4-:R-:W-:Y:S01]  /*0210*/  FADD R4, R4, -R7 ;  /* 0x8000000704047221 */ /* 0x010fe20000000000 */
[C---:B-1----:R-:W-:Y:S02]  /*0220*/  FSETP.GT.AND P0, PT, R14.reuse, 8.50705917302346158658e+37, PT ;  /* 0x7e8000000e00780b */ /* 0x042fe40003f04000 */
[----:B------:R-:W-:Y:S02]  /*0230*/  FSETP.GEU.AND P1, PT, R14, 1.175494350822287508e-38, PT ;  /* 0x008000000e00780b */ /* 0x000fe40003f2e000 */
[----:B------:R-:W-:-:S09]  /*0240*/  FSEL R5, R11, 1, P0 ;  /* 0x3f8000000b057808 */ /* 0x000fd20000000000 */
[----:B------:R-:W-:Y:S02]  /*0250*/  @P0 FMUL R14, R14, 0.25 ;  /* 0x3e8000000e0e0820 */ /* 0x000fe40000400000 */
[----:B------:R-:W-:Y:S02]  /*0260*/  @!P1 FMUL R5, R5, 16777216 ;  /* 0x4b80000005059820 */ /* 0x000fe40000400000 */
[----:B------:R-:W-:-:S06]  /*0270*/  @!P1 FMUL R14, R14, 16777216 ;  /* 0x4b8000000e0e9820 */ /* 0x000fcc0000400000 */
[----:B------:R-:W1:Y:S02]  /*0280*/  MUFU.RCP R14, R14 ;  /* 0x0000000e000e7308 */ /* 0x000e640000001000 */
[----:B-1----:R-:W-:-:S04]  /*0290*/  FMUL R5, R14, R5 ;  /* 0x000000050e057220 */ /* 0x002fc80000400000 */
[----:B------:R-:W-:-:S04]  /*02a0*/  FMUL R4, R4, R5 ;  /* 0x0000000504047220 */ /* 0x000fc80000400000 */
[----:B--2---:R-:W-:Y:S01]  /*02b0*/  FFMA R4, R10, R4, R13 ;  /* 0x000000040a047223 */ /* 0x004fe2000000000d */
[----:B------:R-:W-:-:S03]  /*02c0*/  MOV R10, 0x3d39bf78 ;  /* 0x3d39bf78000a7802 */ /* 0x000fc60000000f00 */
[----:B------:R-:W-:-:S05]  /*02d0*/  FMUL R0, R4, 1.4426950216293334961 ;  /* 0x3fb8aa3b04007820 */ /* 0x000fca0000400000 */
[----:B------:R-:W-:-:S13]  /*02e0*/  FSETP.GEU.AND P0, PT, R0, -126, PT ;  /* 0xc2fc00000000780b */ /* 0x000fda0003f0e000 */
[----:B------:R-:W-:-:S04]  /*02f0*/  @!P0 FMUL R0, R0, 0.5 ;  /* 0x3f00000000008820 */ /* 0x000fc80000400000 */
[----:B------:R-:W1:Y:S02]  /*0300*/  MUFU.EX2 R5, R0 ;  /* 0x0000000000057308 */ /* 0x000e640000000800 */
[----:B-1----:R-:W-:Y:S01]  /*0310*/  @!P0 FMUL R5, R5, R5 ;  /* 0x0000000505058220 */ /* 0x002fe20000400000 */
[----:B------:R-:W-:-:S03]  /*0320*/  FSETP.GT.AND P0, PT, R4, 20, PT ;  /* 0x41a000000400780b */ /* 0x000fc60003f04000 */
[C---:B------:R-:W-:Y:S01]  /*0330*/  FADD.FTZ.RZ R6, R5.reuse, 1 ;  /* 0x3f80000005067421 */ /* 0x040fe2000001c000 */
[----:B------:R-:W-:-:S04]  /*0340*/  ISETP.GE.U32.AND P1, PT, R5, 0x7f800000, PT ;  /* 0x7f8000000500780c */ /* 0x000fc80003f26070 */
[----:B------:R-:W-:-:S04]  /*0350*/  IADD3 R6, R6, -0x3f400000, RZ ;  /* 0xc0c0000006067810 */ /* 0x000fc80007ffe0ff */
[----:B------:R-:W-:-:S04]  /*0360*/  LOP3.LUT R6, R6, 0xff800000, RZ, 0xc0, !PT ;  /* 0xff80000006067812 */ /* 0x000fc800078ec0ff */
[----:B0-----:R-:W-:Y:S02]  /*0370*/  IADD3 R8, -R6, 0x40800000, RZ ;  /* 0x4080000006087810 */ /* 0x001fe40007ffe1ff */
[----:B------:R-:W-:Y:S02]  /*0380*/  IADD3 R7, R5, -R6, RZ ;  /* 0x8000000605077210 */ /* 0x000fe40007ffe0ff */
[----:B------:R-:W-:Y:S01]  /*0390*/  I2FP.F32.S32 R6, R6 ;  /* 0x0000000600067245 */ /* 0x000fe20000201400 */
[----:B------:R-:W-:-:S04]  /*03a0*/  FFMA.FTZ R8, R8, R11, -1 ;  /* 0xbf80000008087423 */ /* 0x000fc8000001000b */
[----:B------:R-:W-:Y:S01]  /*03b0*/  FADD R7, R7, R8 ;  /* 0x0000000807077221 */ /* 0x000fe20000000000 */
[----:B------:R-:W-:-:S03]  /*03c0*/  FMUL R6, R6, 1.1920928955078125e-07 ;  /* 0x3400000006067820 */ /* 0x000fc60000400000 */
[----:B------:R-:W-:-:S04]  /*03d0*/  FFMA.FTZ R8, R7, -R10, 0.10546888411045074463 ;  /* 0x3dd8001207087423 */ /* 0x000fc8000001080a */
[----:B------:R-:W-:-:S04]  /*03e0*/  FFMA.FTZ R8, R7, R8, -0.13229703903198242188 ;  /* 0xbe0778e007087423 */ /* 0x000fc80000010008 */
[----:B------:R-:W-:-:S04]  /*03f0*/  FFMA.FTZ R8, R7, R8, 0.14491446316242218018 ;  /* 0x3e14647507087423 */ /* 0x000fc80000010008 */
[----:B------:R-:W-:-:S04]  /*0400*/  FFMA.FTZ R8, R7, R8, -0.16641564667224884033 ;  /* 0xbe2a68dd07087423 */ /* 0x000fc80000010008 */
[----:B------:R-:W-:-:S04]  /*0410*/  FFMA.FTZ R8, R7, R8, 0.19988867640495300293 ;  /* 0x3e4caf9e07087423 */ /* 0x000fc80000010008 */
[----:B------:R-:W-:-:S04]  /*0420*/  FFMA.FTZ R8, R7, R8, -0.25000196695327758789 ;  /* 0xbe80004207087423 */ /* 0x000fc80000010008 */
[----:B------:R-:W-:-:S04]  /*0430*/  FFMA.FTZ R8, R7, R8, 0.33333510160446166992 ;  /* 0x3eaaaae607087423 */ /* 0x000fc80000010008 */
[----:B------:R-:W-:-:S04]  /*0440*/  FFMA.FTZ R8, R7, R8, -0.5 ;  /* 0xbf00000007087423 */ /* 0x000fc80000010008 */
[----:B------:R-:W-:-:S04]  /*0450*/  FMUL R8, R7, R8 ;  /* 0x0000000807087220 */ /* 0x000fc80000400000 */
[----:B------:R-:W-:-:S04]  /*0460*/  FFMA.FTZ R7, R7, R8, R7 ;  /* 0x0000000807077223 */ /* 0x000fc80000010007 */
[----:B------:R-:W-:Y:S01]  /*0470*/  FFMA.FTZ R7, R6, 0.69314718246459960938, R7 ;  /* 0x3f31721806077823 */ /* 0x000fe20000010007 */
[----:B------:R-:W-:Y:S06]  /*0480*/  @!P1 BRA `(.L_x_1) ;  /* 0x0000000000149947 */ /* 0x000fec0003800000 */
[C---:B------:R-:W-:Y:S02]  /*0490*/  ISETP.GE.AND P1, PT, R5.reuse, -0x407fffff, PT ;  /* 0xbf8000010500780c */ /* 0x040fe40003f26270 */
[----:B------:R-:W-:-:S11]  /*04a0*/  FSETP.NEU.AND P2, PT, R5, RZ, PT ;  /* 0x000000ff0500720b */ /* 0x000fd60003f4d000 */
[----:B------:R-:W-:-:S05]  /*04b0*/  @P1 MOV R0, 0x7f800000 ;  /* 0x7f80000000001802 */ /* 0x000fca0000000f00 */
[----:B------:R-:W-:-:S05]  /*04c0*/  @P1 FFMA.FTZ R7, R5, R0, +INF ;  /* 0x7f80000005071423 */ /* 0x000fca0000010000 */
[----:B------:R-:W-:-:S07]  /*04d0*/  FSEL R7, R7, -RZ, P2 ;  /* 0x800000ff07077208 */ /* 0x000fce0001000000 */
.L_x_1:
[----:B------:R-:W-:Y:S05]  /*04e0*/  BSYNC B0 ;  /* 0x0000000000007941 */ /* 0x000fea0003800000 */
.L_x_0:
[----:B------:R-:W-:Y:S01]  /*04f0*/  FSEL R11, R4, R7, P0 ;  /* 0x00000007040b7208 */ /* 0x000fe20000000000 */
[----:B------:R-:W-:Y:S01]  /*0500*/  BSSY B0, `(.L_x_2) ;  /* 0x0000016000007945 */ /* 0x000fe20003800000 */
[----:B------:R-:W-:-:S03]  /*0510*/  SHF.R.S32.HI R7, RZ, 0x1f, R2 ;  /* 0x0000001fff077819 */ /* 0x000fc60000011402 */
[----:B------:R-:W-:-:S05]  /*0520*/  FADD.FTZ R8, |R11|, -RZ ;  /* 0x800000ff0b087221 */ /* 0x000fca0000010200 */
[----:B------:R-:W-:-:S13]  /*0530*/  FSETP.GE.AND P0, PT, R8, 0.60000002384185791016, PT ;  /* 0x3f19999a0800780b */ /* 0x000fda0003f06000 */
[----:B------:R-:W-:Y:S05]  /*0540*/  @!P0 BRA `(.L_x_3) ;  /* 0x0000000000288947 */ /* 0x000fea0003800000 */
[C---:B------:R-:W-:Y:S01]  /*0550*/  FMUL R5, R8.reuse, 2.8853900432586669922 ;  /* 0x4038aa3b08057820 */ /* 0x040fe20000400000 */
[----:B------:R-:W-:Y:S01]  /*0560*/  HFMA2.MMA R9, -RZ, RZ, 1.875, 0 ;  /* 0x3f800000ff097435 */ /* 0x000fe200000001ff */
[----:B------:R-:W-:-:S04]  /*0570*/  FSETP.GE.AND P0, PT, R8, 9.010913848876953125, PT ;  /* 0x41102cb40800780b */ /* 0x000fc80003f06000 */
[----:B------:R-:W0:Y:S02]  /*0580*/  MUFU.EX2 R5, R5 ;  /* 0x0000000500057308 */ /* 0x000e240000000800 */
[----:B0-----:R-:W-:-:S06]  /*0590*/  FADD R6, R5, 1 ;  /* 0x3f80000005067421 */ /* 0x001fcc0000000000 */
[----:B------:R-:W0:Y:S02]  /*05a0*/  MUFU.RCP R6, R6 ;  /* 0x0000000600067308 */ /* 0x000e240000001000 */
[----:B0-----:R-:W-:-:S05]  /*05b0*/  FFMA.FTZ R0, R6, -2, R9 ;  /* 0xc000000006007823 */ /* 0x001fca0000010009 */
[----:B------:R-:W-:-:S04]  /*05c0*/  FSEL R0, R0, 1, !P0 ;  /* 0x3f80000000007808 */ /* 0x000fc80004000000 */
[----:B------:R-:W-:Y:S01]  /*05d0*/  LOP3.LUT R0, R0, 0x80000000, R11, 0xf8, !PT ;  /* 0x8000000000007812 */ /* 0x000fe200078ef80b */
[----:B------:R-:W-:Y:S06]  /*05e0*/  BRA `(.L_x_4) ;  /* 0x00000000001c7947 */ /* 0x000fec0003800000 */
.L_x_3:
[----:B------:R-:W-:Y:S01]  /*05f0*/  MOV R0, 0x3c80f082 ;  /* 0x3c80f08200007802 */ /* 0x000fe20000000f00 */
[----:B------:R-:W-:-:S04]  /*0600*/  FMUL R5, R11, R11 ;  /* 0x0000000b0b057220 */ /* 0x000fc80000400000 */
[----:B------:R-:W-:-:S04]  /*0610*/  FFMA.FTZ R0, R5, R0, -0.052303962409496307373 ;  /* 0xbd563cae05007423 */ /* 0x000fc80000010000 */
[----:B------:R-:W-:-:S04]  /*0620*/  FFMA.FTZ R0, R5, R0, 0.1331529766321182251 ;  /* 0x3e08594105007423 */ /* 0x000fc80000010000 */
[----:B------:R-:W-:-:S04]  /*0630*/  FFMA.FTZ R0, R5, R0, -0.33332768082618713379 ;  /* 0xbeaaa9ed05007423 */ /* 0x000fc80000010000 */
[----:B------:R-:W-:-:S04]  /*0640*/  FFMA.FTZ R0, R5, R0, RZ ;  /* 0x0000000005007223 */ /* 0x000fc800000100ff */
[----:B------:R-:W-:-:S07]  /*0650*/  FFMA.FTZ R0, R11, R0, R11 ;  /* 0x000000000b007223 */ /* 0x000fce000001000b */
.L_x_4:
[----:B------:R-:W-:Y:S05]  /*0660*/  BSYNC B0 ;  /* 0x0000000000007941 */ /* 0x000fea0003800000 */
.L_x_2:
[----:B------:R-:W-:Y:S01]  /*0670*/  ULDC.64 UR6, c[0x0][0x210] ;  /* 0x0000840000067ab9 */ /* 0x000fe20000000a00 */
[----:B-----5:R-:W-:Y:S01]  /*0680*/  FFMA R3, R4, R0, R3 ;  /* 0x0000000004037223 */ /* 0x020fe20000000003 */
[----:B------:R-:W-:-:S04]  /*0690*/  LEA R6, P0, R2, UR6, 0x2 ;  /* 0x0000000602067c11 */ /* 0x000fc8000f8010ff */
[----:B------:R-:W-:-:S05]  /*06a0*/  LEA.HI.X R7, R2, UR7, R7, 0x2, P0 ;  /* 0x0000000702077c11 */ /* 0x000fca00080f1407 */
[----:B------:R-:W-:Y:S01]  /*06b0*/  STG.E desc[UR4][R6.64], R3 ;  /* 0x0000000306007986 */ /* 0x000fe2000c101904 */
[----:B------:R-:W-:Y:S05]  /*06c0*/  EXIT ;  /* 0x000000000000794d */ /* 0x000fea0003800000 */
.L_x_5:
[----:B------:R-:W-:-:S00]  /*06d0*/  BRA `(.L_x_5) ;  /* 0xfffffffc00fc7947 */ /* 0x000fc0000383ffff */
[----:B------:R-:W-:-:S00]  /*06e0*/  NOP ;  /* 0x0000000000007918 */ /* 0x000fc00000000000 */
        /* <DEDUP_REMOVED lines=9> */
.L_x_6:


//--------------------- .nv.global.init           --------------------------
	.section	.nv.global.init,"aw",@progbits
.nv.global.init:
	.type		_$_str,@object
	.size		_$_str,(_$_str_$_2 - _$_str)
_$_str:
        /*0000*/ 	.byte	0x5f, 0x5f, 0x43, 0x55, 0x44, 0x41, 0x5f, 0x46, 0x54, 0x5a, 0x00
	.type		_$_str_$_2,@object
	.size		_$_str_$_2,(.L_1 - _$_str_$_2)
_$_str_$_2:
        /*000b*/ 	.byte	0x5f, 0x5f, 0x43, 0x55, 0x44, 0x41, 0x5f, 0x50, 0x52, 0x45, 0x43, 0x5f, 0x53, 0x51, 0x52, 0x54
        /*001b*/ 	.byte	0x00
.L_1:


//--------------------- .nv.constant0.triton_poi_fused__native_batch_norm_legit_no_training_add_mul_softplus_tanh_30 --------------------------
	.section	.nv.constant0.triton_poi_fused__native_batch_norm_legit_no_training_add_mul_softplus_tanh_30,"a",@progbits
	.sectionflags	@""
	.align	4
.nv.constant0.triton_poi_fused__native_batch_norm_legit_no_training_add_mul_softplus_tanh_30:
	.zero		588
